	.headerflags	@"EF_CUDA_TEXMODE_UNIFIED EF_CUDA_64BIT_ADDRESS EF_CUDA_ACCELERATORS EF_CUDA_SM90 EF_CUDA_VIRTUAL_SM(EF_CUDA_SM90)"
	.elftype	@"ET_EXEC"


//--------------------- .nv.info                  --------------------------
	.section	.nv.info,"",@"SHT_CUDA_INFO"
	.align	4


	//----- nvinfo : EIATTR_REGCOUNT
	.align		4
        /*0000*/ 	.byte	0x04, 0x2f
        /*0002*/ 	.short	(.L_1 - .L_0)
	.align		4
.L_0:
        /*0004*/ 	.word	index@(triton_poi_fused__softmax_add_mul_1)
        /*0008*/ 	.word	0x00000013


	//----- nvinfo : EIATTR_MIN_STACK_SIZE
	.align		4
.L_1:
        /*000c*/ 	.byte	0x04, 0x12
        /*000e*/ 	.short	(.L_3 - .L_2)
	.align		4
.L_2:
        /*0010*/ 	.word	index@(triton_poi_fused__softmax_add_mul_1)
        /*0014*/ 	.word	0x00000000


	//----- nvinfo : EIATTR_FRAME_SIZE
	.align		4
.L_3:
        /*0018*/ 	.byte	0x04, 0x11
        /*001a*/ 	.short	(.L_5 - .L_4)
	.align		4
.L_4:
        /*001c*/ 	.word	index@(triton_poi_fused__softmax_add_mul_1)
        /*0020*/ 	.word	0x00000000


	//----- nvinfo : EIATTR_MIN_STACK_SIZE
	.align		4
.L_5:
        /*0024*/ 	.byte	0x04, 0x12
        /*0026*/ 	.short	(.L_7 - .L_6)
	.align		4
.L_6:
        /*0028*/ 	.word	index@(triton_poi_fused__softmax_add_mul_1)
        /*002c*/ 	.word	0x00000000
.L_7:


//--------------------- .nv.info.triton_poi_fused__softmax_add_mul_1 --------------------------
	.section	.nv.info.triton_poi_fused__softmax_add_mul_1,"",@"SHT_CUDA_INFO"
	.sectionflags	@""
	.align	4


	//----- nvinfo : EIATTR_CUDA_API_VERSION
	.align		4
        /*0000*/ 	.byte	0x04, 0x37
        /*0002*/ 	.short	(.L_9 - .L_8)
.L_8:
        /*0004*/ 	.word	0x0000007c


	//----- nvinfo : EIATTR_KPARAM_INFO
	.align		4
.L_9:
        /*0008*/ 	.byte	0x04, 0x17
        /*000a*/ 	.short	(.L_11 - .L_10)
.L_10:
        /*000c*/ 	.word	0x00000000
        /*0010*/ 	.short	0x0004
        /*0012*/ 	.short	0x0020
        /*0014*/ 	.byte	0x00, 0xf0, 0x11, 0x00


	//----- nvinfo : EIATTR_KPARAM_INFO
	.align		4
.L_11:
        /*0018*/ 	.byte	0x04, 0x17
        /*001a*/ 	.short	(.L_13 - .L_12)
.L_12:
        /*001c*/ 	.word	0x00000000
        /*0020*/ 	.short	0x0003
        /*0022*/ 	.short	0x0018
        /*0024*/ 	.byte	0x00, 0xf4, 0x21, 0x00


	//----- nvinfo : EIATTR_KPARAM_INFO
	.align		4
.L_13:
        /*0028*/ 	.byte	0x04, 0x17
        /*002a*/ 	.short	(.L_15 - .L_14)
.L_14:
        /*002c*/ 	.word	0x00000000
        /*0030*/ 	.short	0x0002
        /*0032*/ 	.short	0x0010
        /*0034*/ 	.byte	0x00, 0xf4, 0x21, 0x00


	//----- nvinfo : EIATTR_KPARAM_INFO
	.align		4
.L_15:
        /*0038*/ 	.byte	0x04, 0x17
        /*003a*/ 	.short	(.L_17 - .L_16)
.L_16:
        /*003c*/ 	.word	0x00000000
        /*0040*/ 	.short	0x0001
        /*0042*/ 	.short	0x0008
        /*0044*/ 	.byte	0x00, 0xf4, 0x21, 0x00


	//----- nvinfo : EIATTR_KPARAM_INFO
	.align		4
.L_17:
        /*0048*/ 	.byte	0x04, 0x17
        /*004a*/ 	.short	(.L_19 - .L_18)
.L_18:
        /*004c*/ 	.word	0x00000000
        /*0050*/ 	.short	0x0000
        /*0052*/ 	.short	0x0000
        /*0054*/ 	.byte	0x00, 0xf4, 0x21, 0x00


	//----- nvinfo : EIATTR_SPARSE_MMA_MASK
	.align		4
.L_19:
        /*0058*/ 	.byte	0x03, 0x50
        /*005a*/ 	.short	0x0000


	//----- nvinfo : EIATTR_MAXREG_COUNT
	.align		4
        /*005c*/ 	.byte	0x03, 0x1b
        /*005e*/ 	.short	0x00ff


	//----- nvinfo : EIATTR_EXIT_INSTR_OFFSETS
	.align		4
        /*0060*/ 	.byte	0x04, 0x1c
        /*0062*/ 	.short	(.L_21 - .L_20)


	//   ....[0]....
.L_20:
        /*0064*/ 	.word	0x00000410


	//   ....[1]....
        /*0068*/ 	.word	0x00000430


	//----- nvinfo : EIATTR_REQNTID
	.align		4
.L_21:
        /*006c*/ 	.byte	0x04, 0x10
        /*006e*/ 	.short	(.L_23 - .L_22)
.L_22:
        /*0070*/ 	.word	0x00000020
        /*0074*/ 	.word	0x00000001
        /*0078*/ 	.word	0x00000001


	//----- nvinfo : EIATTR_CBANK_PARAM_SIZE
	.align		4
.L_23:
        /*007c*/ 	.byte	0x03, 0x19
        /*007e*/ 	.short	0x0024


	//----- nvinfo : EIATTR_PARAM_CBANK
	.align		4
        /*0080*/ 	.byte	0x04, 0x0a
        /*0082*/ 	.short	(.L_25 - .L_24)
	.align		4
.L_24:
        /*0084*/ 	.word	index@(.nv.constant0.triton_poi_fused__softmax_add_mul_1)
        /*0088*/ 	.short	0x0210
        /*008a*/ 	.short	0x0024


	//----- nvinfo : EIATTR_SW_WAR
	.align		4
.L_25:
        /*008c*/ 	.byte	0x04, 0x36
        /*008e*/ 	.short	(.L_27 - .L_26)
.L_26:
        /*0090*/ 	.word	0x00000008
.L_27:


//--------------------- .nv.callgraph             --------------------------
	.section	.nv.callgraph,"",@"SHT_CUDA_CALLGRAPH"
	.align	4
	.sectionentsize	8
	.align		4
        /*0000*/ 	.word	0x00000000
	.align		4
        /*0004*/ 	.word	0xffffffff
	.align		4
        /*0008*/ 	.word	0x00000000
	.align		4
        /*000c*/ 	.word	0xfffffffe
	.align		4
        /*0010*/ 	.word	0x00000000
	.align		4
        /*0014*/ 	.word	0xfffffffd
	.align		4
        /*0018*/ 	.word	0x00000000
	.align		4
        /*001c*/ 	.word	0xfffffffc


//--------------------- .text.triton_poi_fused__softmax_add_mul_1 --------------------------
	.section	.text.triton_poi_fused__softmax_add_mul_1,"ax",@progbits
	.align	128
        .global         triton_poi_fused__softmax_add_mul_1
        .type           triton_poi_fused__softmax_add_mul_1,@function
        .size           triton_poi_fused__softmax_add_mul_1,(.L_x_1 - triton_poi_fused__softmax_add_mul_1)
        .other          triton_poi_fused__softmax_add_mul_1,@"STO_CUDA_ENTRY STV_DEFAULT"
triton_poi_fused__softmax_add_mul_1:
.text.triton_poi_fused__softmax_add_mul_1:
[----:B------:R-:W0:Y:S02]  /*0000*/  LDC R1, c[0x0][0x28] ;  /* 0x00000a00ff017b82 */ /* 0x000e240000000800 */
[----:B------:R-:W1:Y:S01]  /*0010*/  S2R R0, SR_TID.X ;  /* 0x0000000000007919 */ /* 0x000e620000002100 */
[----:B------:R-:W2:Y:S01]  /*0020*/  LDC.64 R2, c[0x0][0x210] ;  /* 0x00008400ff027b82 */ /* 0x000ea20000000a00 */
[----:B------:R-:W-:Y:S02]  /*0030*/  CS2R R14, SRZ ;  /* 0x00000000000e7805 */ /* 0x000fe4000001ff00 */
[----:B------:R-:W-:Y:S01]  /*0040*/  CS2R R12, SRZ ;  /* 0x00000000000c7805 */ /* 0x000fe2000001ff00 */
[----:B------:R-:W3:Y:S01]  /*0050*/  S2R R9, SR_CTAID.X ;  /* 0x0000000000097919 */ /* 0x000ee20000002500 */
[----:B------:R-:W-:-:S03]  /*0060*/  ULDC.64 UR4, c[0x0][0x208] ;  /* 0x0000820000047ab9 */ /* 0x000fc60000000a00 */
[----:B------:R-:W4:Y:S01]  /*0070*/  LDC.64 R4, c[0x0][0x218] ;  /* 0x00008600ff047b82 */ /* 0x000f220000000a00 */
[----:B-1----:R-:W-:-:S04]  /*0080*/  SHF.L.U32 R0, R0, 0x1, RZ ;  /* 0x0000000100007819 */ /* 0x002fc800000006ff */
[----:B------:R-:W-:Y:S02]  /*0090*/  LOP3.LUT R0, R0, 0x3e, RZ, 0xc0, !PT ;  /* 0x0000003e00007812 */ /* 0x000fe400078ec0ff */
[----:B---3--:R-:W-:Y:S02]  /*00a0*/  SHF.R.S32.HI R6, RZ, 0x19, R9 ;  /* 0x00000019ff067819 */ /* 0x008fe40000011409 */
[----:B------:R-:W-:Y:S02]  /*00b0*/  LEA R9, R9, R0, 0x6 ;  /* 0x0000000009097211 */ /* 0x000fe400078e30ff */
[----:B------:R-:W-:Y:S02]  /*00c0*/  SGXT R0, R6, 0x1 ;  /* 0x000000010600781a */ /* 0x000fe40000000200 */
[----:B------:R-:W1:Y:S01]  /*00d0*/  LDC.64 R6, c[0x0][0x220] ;  /* 0x00008800ff067b82 */ /* 0x000e620000000a00 */
[C---:B------:R-:W-:Y:S01]  /*00e0*/  ISETP.GE.AND P6, PT, R9.reuse, 0x40, PT ;  /* 0x000000400900780c */ /* 0x040fe20003fc6270 */
[----:B--2---:R-:W-:Y:S01]  /*00f0*/  IMAD.WIDE R2, R9, 0x4, R2 ;  /* 0x0000000409027825 */ /* 0x004fe200078e0202 */
[----:B------:R-:W-:-:S02]  /*0100*/  LEA.HI R8, R0, R9, RZ, 0x4 ;  /* 0x0000000900087211 */ /* 0x000fc400078f20ff */
[----:B------:R-:W-:Y:S02]  /*0110*/  LEA.HI R0, R0, R9, RZ, 0x2 ;  /* 0x0000000900007211 */ /* 0x000fe400078f10ff */
[----:B------:R-:W-:-:S04]  /*0120*/  LOP3.LUT R8, R8, 0xfffffff0, RZ, 0xc0, !PT ;  /* 0xfffffff008087812 */ /* 0x000fc800078ec0ff */
[----:B------:R-:W-:Y:S02]  /*0130*/  IADD3 R11, R9, -R8, RZ ;  /* 0x80000008090b7210 */ /* 0x000fe40007ffe0ff */
[----:B------:R-:W2:Y:S01]  /*0140*/  LDC.64 R8, c[0x0][0x228] ;  /* 0x00008a00ff087b82 */ /* 0x000ea20000000a00 */
[----:B------:R-:W-:Y:S01]  /*0150*/  MOV R10, RZ ;  /* 0x000000ff000a7202 */ /* 0x000fe20000000f00 */
[----:B------:R-:W3:Y:S01]  /*0160*/  @!P6 LDG.E.64 R12, desc[UR4][R2.64] ;  /* 0x00000004020ce981 */ /* 0x000ee2000c1e1b00 */
[----:B----4-:R-:W-:Y:S01]  /*0170*/  IMAD.WIDE R4, R11, 0x4, R4 ;  /* 0x000000040b047825 */ /* 0x010fe200078e0204 */
[----:B------:R-:W-:Y:S01]  /*0180*/  SHF.R.S32.HI R11, RZ, 0x2, R0 ;  /* 0x00000002ff0b7819 */ /* 0x000fe20000011400 */
[----:B------:R-:W-:-:S03]  /*0190*/  HFMA2.MMA R0, -RZ, RZ, 0, 0 ;  /* 0x00000000ff007435 */ /* 0x000fc600000001ff */
[----:B------:R-:W3:Y:S01]  /*01a0*/  @!P6 LDG.E.EL.64 R14, desc[UR4][R4.64] ;  /* 0x00000004040ee981 */ /* 0x000ee2000c2e1b00 */
[----:B-1----:R-:W-:-:S06]  /*01b0*/  IMAD.WIDE R6, R11, 0x4, R6 ;  /* 0x000000040b067825 */ /* 0x002fcc00078e0206 */
[----:B------:R-:W4:Y:S04]  /*01c0*/  @!P6 LDG.E.EL R0, desc[UR4][R6.64] ;  /* 0x000000040600e981 */ /* 0x000f28000c2e1900 */
[----:B------:R-:W5:Y:S01]  /*01d0*/  @!P6 LDG.E.EL R10, desc[UR4][R6.64] ;  /* 0x00000004060ae981 */ /* 0x000f62000c2e1900 */
[----:B------:R-:W-:Y:S01]  /*01e0*/  HFMA2.MMA R16, -RZ, RZ, 0, 0 ;  /* 0x00000000ff107435 */ /* 0x000fe200000001ff */
[----:B--2---:R-:W-:Y:S01]  /*01f0*/  IMAD.WIDE R8, R11, 0x4, R8 ;  /* 0x000000040b087825 */ /* 0x004fe200078e0208 */
[----:B------:R-:W-:-:S08]  /*0200*/  MOV R11, RZ ;  /* 0x000000ff000b7202 */ /* 0x000fd00000000f00 */
[----:B------:R-:W2:Y:S04]  /*0210*/  @!P6 LDG.E.EL R16, desc[UR4][R8.64] ;  /* 0x000000040810e981 */ /* 0x000ea8000c2e1900 */
[----:B------:R-:W2:Y:S01]  /*0220*/  @!P6 LDG.E.EL R11, desc[UR4][R8.64] ;  /* 0x00000004080be981 */ /* 0x000ea2000c2e1900 */
[----:B---3--:R-:W-:Y:S01]  /*0230*/  FFMA R5, R12, 0.5, R14 ;  /* 0x3f0000000c057823 */ /* 0x008fe2000000000e */
[----:B------:R-:W-:-:S03]  /*0240*/  FFMA R13, R13, 0.5, R15 ;  /* 0x3f0000000d0d7823 */ /* 0x000fc6000000000f */
[----:B----4-:R-:W-:Y:S01]  /*0250*/  FADD R0, R5, -R0 ;  /* 0x8000000005007221 */ /* 0x010fe20000000000 */
[----:B-----5:R-:W-:-:S03]  /*0260*/  FADD R10, R13, -R10 ;  /* 0x8000000a0d0a7221 */ /* 0x020fc60000000000 */
[----:B------:R-:W-:Y:S01]  /*0270*/  FMUL R0, R0, 1.4426950216293334961 ;  /* 0x3fb8aa3b00007820 */ /* 0x000fe20000400000 */
[----:B------:R-:W-:-:S04]  /*0280*/  FMUL R10, R10, 1.4426950216293334961 ;  /* 0x3fb8aa3b0a0a7820 */ /* 0x000fc80000400000 */
[----:B------:R-:W-:Y:S02]  /*0290*/  FSETP.GEU.AND P2, PT, R0, -126, PT ;  /* 0xc2fc00000000780b */ /* 0x000fe40003f4e000 */
[----:B------:R-:W-:Y:S02]  /*02a0*/  FSETP.GEU.AND P3, PT, R10, -126, PT ;  /* 0xc2fc00000a00780b */ /* 0x000fe40003f6e000 */
[C---:B--2---:R-:W-:Y:S02]  /*02b0*/  FSETP.GT.AND P0, PT, |R16|.reuse, 8.50705917302346158658e+37, PT ;  /* 0x7e8000001000780b */ /* 0x044fe40003f04200 */
[C---:B------:R-:W-:Y:S02]  /*02c0*/  FSETP.GT.AND P1, PT, |R11|.reuse, 8.50705917302346158658e+37, PT ;  /* 0x7e8000000b00780b */ /* 0x040fe40003f24200 */
[----:B------:R-:W-:Y:S02]  /*02d0*/  FSETP.GEU.AND P4, PT, |R16|, 1.175494350822287508e-38, PT ;  /* 0x008000001000780b */ /* 0x000fe40003f8e200 */
[----:B------:R-:W-:-:S03]  /*02e0*/  FSETP.GEU.AND P5, PT, |R11|, 1.175494350822287508e-38, PT ;  /* 0x008000000b00780b */ /* 0x000fc60003fae200 */
[----:B------:R-:W-:Y:S02]  /*02f0*/  @!P2 FMUL R0, R0, 0.5 ;  /* 0x3f0000000000a820 */ /* 0x000fe40000400000 */
[----:B------:R-:W-:Y:S02]  /*0300*/  @!P3 FMUL R10, R10, 0.5 ;  /* 0x3f0000000a0ab820 */ /* 0x000fe40000400000 */
[----:B------:R-:W1:Y:S01]  /*0310*/  MUFU.EX2 R4, R0 ;  /* 0x0000000000047308 */ /* 0x000e620000000800 */
[----:B------:R-:W-:Y:S01]  /*0320*/  @P0 FMUL R16, R16, 0.25 ;  /* 0x3e80000010100820 */ /* 0x000fe20000400000 */
[----:B------:R-:W-:-:S06]  /*0330*/  @P1 FMUL R11, R11, 0.25 ;  /* 0x3e8000000b0b1820 */ /* 0x000fcc0000400000 */
[----:B------:R-:W2:Y:S01]  /*0340*/  MUFU.EX2 R5, R10 ;  /* 0x0000000a00057308 */ /* 0x000ea20000000800 */
[----:B------:R-:W-:Y:S01]  /*0350*/  @!P4 FMUL R16, R16, 16777216 ;  /* 0x4b8000001010c820 */ /* 0x000fe20000400000 */
[----:B------:R-:W-:-:S06]  /*0360*/  @!P5 FMUL R11, R11, 16777216 ;  /* 0x4b8000000b0bd820 */ /* 0x000fcc0000400000 */
[----:B------:R-:W3:Y:S01]  /*0370*/  MUFU.RCP R7, R16 ;  /* 0x0000001000077308 */ /* 0x000ee20000001000 */
[----:B-1----:R-:W-:-:S07]  /*0380*/  @!P2 FMUL R4, R4, R4 ;  /* 0x000000040404a220 */ /* 0x002fce0000400000 */
[----:B------:R-:W1:Y:S01]  /*0390*/  MUFU.RCP R6, R11 ;  /* 0x0000000b00067308 */ /* 0x000e620000001000 */
[----:B--2---:R-:W-:Y:S01]  /*03a0*/  @!P3 FMUL R5, R5, R5 ;  /* 0x000000050505b220 */ /* 0x004fe20000400000 */
[----:B------:R-:W-:-:S03]  /*03b0*/  @P0 FMUL R4, R4, 0.25 ;  /* 0x3e80000004040820 */ /* 0x000fc60000400000 */
[----:B------:R-:W-:Y:S01]  /*03c0*/  @P1 FMUL R5, R5, 0.25 ;  /* 0x3e80000005051820 */ /* 0x000fe20000400000 */
[----:B------:R-:W-:-:S03]  /*03d0*/  @!P4 FMUL R4, R4, 16777216 ;  /* 0x4b8000000404c820 */ /* 0x000fc60000400000 */
[----:B------:R-:W-:Y:S01]  /*03e0*/  @!P5 FMUL R5, R5, 16777216 ;  /* 0x4b8000000505d820 */ /* 0x000fe20000400000 */
[----:B---3--:R-:W-:-:S03]  /*03f0*/  FMUL R4, R7, R4 ;  /* 0x0000000407047220 */ /* 0x008fc60000400000 */
[----:B-1----:R-:W-:Y:S01]  /*0400*/  FMUL R5, R6, R5 ;  /* 0x0000000506057220 */ /* 0x002fe20000400000 */
[----:B------:R-:W-:Y:S06]  /*0410*/  @P6 EXIT ;  /* 0x000000000000694d */ /* 0x000fec0003800000 */
[----:B------:R-:W-:Y:S01]  /*0420*/  STG.E.64 desc[UR4][R2.64], R4 ;  /* 0x0000000402007986 */ /* 0x000fe2000c101b04 */
[----:B------:R-:W-:Y:S05]  /*0430*/  EXIT ;  /* 0x000000000000794d */ /* 0x000fea0003800000 */
.L_x_0:
[----:B------:R-:W-:-:S00]  /*0440*/  BRA `(.L_x_0) ;  /* 0xfffffffc00fc7947 */ /* 0x000fc0000383ffff */
[----:B------:R-:W-:-:S00]  /*0450*/  NOP ;  /* 0x0000000000007918 */ /* 0x000fc00000000000 */
        /* <DEDUP_REMOVED lines=10> */
.L_x_1:


//--------------------- .nv.constant0.triton_poi_fused__softmax_add_mul_1 --------------------------
	.section	.nv.constant0.triton_poi_fused__softmax_add_mul_1,"a",@progbits
	.sectionflags	@""
	.align	4
.nv.constant0.triton_poi_fused__softmax_add_mul_1:
	.zero		564
